//
// Generated by NVIDIA NVVM Compiler
//
// Compiler Build ID: CL-36424714
// Cuda compilation tools, release 13.0, V13.0.88
// Based on NVVM 20.0.0
//

.version 9.0
.target sm_100
.address_size 64

	// .globl	_Z14VarianceGPUAuxPdS_S_mm

.visible .entry _Z14VarianceGPUAuxPdS_S_mm(
	.param .u64 .ptr .align 1 _Z14VarianceGPUAuxPdS_S_mm_param_0,
	.param .u64 .ptr .align 1 _Z14VarianceGPUAuxPdS_S_mm_param_1,
	.param .u64 .ptr .align 1 _Z14VarianceGPUAuxPdS_S_mm_param_2,
	.param .u64 _Z14VarianceGPUAuxPdS_S_mm_param_3,
	.param .u64 _Z14VarianceGPUAuxPdS_S_mm_param_4
)
{
	.reg .pred 	%p<10>;
	.reg .b32 	%r<5>;
	.reg .b64 	%rd<55>;
	.reg .b64 	%fd<130>;

	ld.param.u64 	%rd30, [_Z14VarianceGPUAuxPdS_S_mm_param_0];
	ld.param.u64 	%rd28, [_Z14VarianceGPUAuxPdS_S_mm_param_1];
	ld.param.u64 	%rd29, [_Z14VarianceGPUAuxPdS_S_mm_param_2];
	ld.param.u64 	%rd31, [_Z14VarianceGPUAuxPdS_S_mm_param_3];
	ld.param.u64 	%rd32, [_Z14VarianceGPUAuxPdS_S_mm_param_4];
	cvta.to.global.u64 	%rd1, %rd30;
	mov.u32 	%r1, %ctaid.x;
	mov.u32 	%r2, %ntid.x;
	mov.u32 	%r3, %tid.x;
	mad.lo.s32 	%r4, %r1, %r2, %r3;
	cvt.u64.u32 	%rd2, %r4;
	mul.lo.s64 	%rd50, %rd32, %rd2;
	add.s64 	%rd33, %rd50, %rd32;
	min.u64 	%rd4, %rd33, %rd31;
	setp.ge.u64 	%p1, %rd50, %rd4;
	mov.f64 	%fd128, 0d0000000000000000;
	mov.f64 	%fd129, %fd128;
	@%p1 bra 	$L__BB0_13;
	sub.s64 	%rd5, %rd4, %rd50;
	and.b64  	%rd6, %rd5, 15;
	sub.s64 	%rd34, %rd50, %rd4;
	setp.gt.u64 	%p2, %rd34, -16;
	mov.f64 	%fd129, 0d0000000000000000;
	mov.f64 	%fd128, %fd129;
	@%p2 bra 	$L__BB0_4;
	and.b64  	%rd48, %rd5, -16;
	shl.b64 	%rd35, %rd50, 3;
	add.s64 	%rd36, %rd35, %rd1;
	add.s64 	%rd47, %rd36, 64;
	mov.f64 	%fd129, 0d0000000000000000;
$L__BB0_3:
	.pragma "nounroll";
	ld.global.f64 	%fd31, [%rd47+-64];
	add.f64 	%fd32, %fd128, %fd31;
	fma.rn.f64 	%fd33, %fd31, %fd31, %fd129;
	ld.global.f64 	%fd34, [%rd47+-56];
	add.f64 	%fd35, %fd32, %fd34;
	fma.rn.f64 	%fd36, %fd34, %fd34, %fd33;
	ld.global.f64 	%fd37, [%rd47+-48];
	add.f64 	%fd38, %fd35, %fd37;
	fma.rn.f64 	%fd39, %fd37, %fd37, %fd36;
	ld.global.f64 	%fd40, [%rd47+-40];
	add.f64 	%fd41, %fd38, %fd40;
	fma.rn.f64 	%fd42, %fd40, %fd40, %fd39;
	ld.global.f64 	%fd43, [%rd47+-32];
	add.f64 	%fd44, %fd41, %fd43;
	fma.rn.f64 	%fd45, %fd43, %fd43, %fd42;
	ld.global.f64 	%fd46, [%rd47+-24];
	add.f64 	%fd47, %fd44, %fd46;
	fma.rn.f64 	%fd48, %fd46, %fd46, %fd45;
	ld.global.f64 	%fd49, [%rd47+-16];
	add.f64 	%fd50, %fd47, %fd49;
	fma.rn.f64 	%fd51, %fd49, %fd49, %fd48;
	ld.global.f64 	%fd52, [%rd47+-8];
	add.f64 	%fd53, %fd50, %fd52;
	fma.rn.f64 	%fd54, %fd52, %fd52, %fd51;
	ld.global.f64 	%fd55, [%rd47];
	add.f64 	%fd56, %fd53, %fd55;
	fma.rn.f64 	%fd57, %fd55, %fd55, %fd54;
	ld.global.f64 	%fd58, [%rd47+8];
	add.f64 	%fd59, %fd56, %fd58;
	fma.rn.f64 	%fd60, %fd58, %fd58, %fd57;
	ld.global.f64 	%fd61, [%rd47+16];
	add.f64 	%fd62, %fd59, %fd61;
	fma.rn.f64 	%fd63, %fd61, %fd61, %fd60;
	ld.global.f64 	%fd64, [%rd47+24];
	add.f64 	%fd65, %fd62, %fd64;
	fma.rn.f64 	%fd66, %fd64, %fd64, %fd63;
	ld.global.f64 	%fd67, [%rd47+32];
	add.f64 	%fd68, %fd65, %fd67;
	fma.rn.f64 	%fd69, %fd67, %fd67, %fd66;
	ld.global.f64 	%fd70, [%rd47+40];
	add.f64 	%fd71, %fd68, %fd70;
	fma.rn.f64 	%fd72, %fd70, %fd70, %fd69;
	ld.global.f64 	%fd73, [%rd47+48];
	add.f64 	%fd74, %fd71, %fd73;
	fma.rn.f64 	%fd75, %fd73, %fd73, %fd72;
	ld.global.f64 	%fd76, [%rd47+56];
	add.f64 	%fd128, %fd74, %fd76;
	fma.rn.f64 	%fd129, %fd76, %fd76, %fd75;
	add.s64 	%rd50, %rd50, 16;
	add.s64 	%rd48, %rd48, -16;
	add.s64 	%rd47, %rd47, 128;
	setp.ne.s64 	%p3, %rd48, 0;
	@%p3 bra 	$L__BB0_3;
$L__BB0_4:
	setp.eq.s64 	%p4, %rd6, 0;
	@%p4 bra 	$L__BB0_13;
	and.b64  	%rd16, %rd5, 7;
	setp.lt.u64 	%p5, %rd6, 8;
	@%p5 bra 	$L__BB0_7;
	shl.b64 	%rd37, %rd50, 3;
	add.s64 	%rd38, %rd1, %rd37;
	ld.global.f64 	%fd78, [%rd38];
	add.f64 	%fd79, %fd128, %fd78;
	fma.rn.f64 	%fd80, %fd78, %fd78, %fd129;
	ld.global.f64 	%fd81, [%rd38+8];
	add.f64 	%fd82, %fd79, %fd81;
	fma.rn.f64 	%fd83, %fd81, %fd81, %fd80;
	ld.global.f64 	%fd84, [%rd38+16];
	add.f64 	%fd85, %fd82, %fd84;
	fma.rn.f64 	%fd86, %fd84, %fd84, %fd83;
	ld.global.f64 	%fd87, [%rd38+24];
	add.f64 	%fd88, %fd85, %fd87;
	fma.rn.f64 	%fd89, %fd87, %fd87, %fd86;
	ld.global.f64 	%fd90, [%rd38+32];
	add.f64 	%fd91, %fd88, %fd90;
	fma.rn.f64 	%fd92, %fd90, %fd90, %fd89;
	ld.global.f64 	%fd93, [%rd38+40];
	add.f64 	%fd94, %fd91, %fd93;
	fma.rn.f64 	%fd95, %fd93, %fd93, %fd92;
	ld.global.f64 	%fd96, [%rd38+48];
	add.f64 	%fd97, %fd94, %fd96;
	fma.rn.f64 	%fd98, %fd96, %fd96, %fd95;
	ld.global.f64 	%fd99, [%rd38+56];
	add.f64 	%fd128, %fd97, %fd99;
	fma.rn.f64 	%fd129, %fd99, %fd99, %fd98;
	add.s64 	%rd50, %rd50, 8;
$L__BB0_7:
	setp.eq.s64 	%p6, %rd16, 0;
	@%p6 bra 	$L__BB0_13;
	and.b64  	%rd19, %rd5, 3;
	setp.lt.u64 	%p7, %rd16, 4;
	@%p7 bra 	$L__BB0_10;
	shl.b64 	%rd39, %rd50, 3;
	add.s64 	%rd40, %rd1, %rd39;
	ld.global.f64 	%fd101, [%rd40];
	add.f64 	%fd102, %fd128, %fd101;
	fma.rn.f64 	%fd103, %fd101, %fd101, %fd129;
	ld.global.f64 	%fd104, [%rd40+8];
	add.f64 	%fd105, %fd102, %fd104;
	fma.rn.f64 	%fd106, %fd104, %fd104, %fd103;
	ld.global.f64 	%fd107, [%rd40+16];
	add.f64 	%fd108, %fd105, %fd107;
	fma.rn.f64 	%fd109, %fd107, %fd107, %fd106;
	ld.global.f64 	%fd110, [%rd40+24];
	add.f64 	%fd128, %fd108, %fd110;
	fma.rn.f64 	%fd129, %fd110, %fd110, %fd109;
	add.s64 	%rd50, %rd50, 4;
$L__BB0_10:
	setp.eq.s64 	%p8, %rd19, 0;
	@%p8 bra 	$L__BB0_13;
	shl.b64 	%rd41, %rd50, 3;
	add.s64 	%rd54, %rd1, %rd41;
	neg.s64 	%rd53, %rd19;
$L__BB0_12:
	.pragma "nounroll";
	ld.global.f64 	%fd111, [%rd54];
	add.f64 	%fd128, %fd128, %fd111;
	fma.rn.f64 	%fd129, %fd111, %fd111, %fd129;
	add.s64 	%rd54, %rd54, 8;
	add.s64 	%rd53, %rd53, 1;
	setp.ne.s64 	%p9, %rd53, 0;
	@%p9 bra 	$L__BB0_12;
$L__BB0_13:
	cvta.to.global.u64 	%rd42, %rd28;
	cvta.to.global.u64 	%rd43, %rd29;
	shl.b64 	%rd44, %rd2, 3;
	add.s64 	%rd45, %rd42, %rd44;
	st.global.f64 	[%rd45], %fd128;
	add.s64 	%rd46, %rd43, %rd44;
	st.global.f64 	[%rd46], %fd129;
	ret;

}


// ===== COMPILED SASS (sm_100) =====

	.target	sm_100

	.elftype	@"ET_EXEC"


//--------------------- .note.nv.tkinfo           --------------------------
	.section	.note.nv.tkinfo,"",@"SHT_NOTE"
	.sectionflags	@"SHF_NOTE_NV_TKINFO"
	.tkinfo
        /*0018*/ 	.word	0x00000002
        /*0030*/ 	.string	""
        /*0030*/ 	.string	"ptxas"
        /*0030*/ 	.string	"Cuda compilation tools, release 13.0, V13.0.88"
        /*0030*/ 	.string	"Build cuda_13.0.r13.0/compiler.36424714_0"
        /*0030*/ 	.string	"-arch sm_100 -m 64 "



//--------------------- .note.nv.cuinfo           --------------------------
	.section	.note.nv.cuinfo,"",@"SHT_NOTE"
	.sectionflags	@"SHF_NOTE_NV_CUINFO"
        /*0018*/ 	.short	0x0002
        /*001a*/ 	.short	0x0064
        /*001c*/ 	.short	0x0082
	.zero		2


//--------------------- .nv.info                  --------------------------
	.section	.nv.info,"",@"SHT_CUDA_INFO"
	.align	4


	//----- nvinfo : EIATTR_REGCOUNT
	.align		4
        /*0000*/ 	.byte	0x04, 0x2f
        /*0002*/ 	.short	(.L_1 - .L_0)
	.align		4
.L_0:
        /*0004*/ 	.word	index@(_Z14VarianceGPUAuxPdS_S_mm)
        /*0008*/ 	.word	0x00000020


	//----- nvinfo : EIATTR_FRAME_SIZE
	.align		4
.L_1:
        /*000c*/ 	.byte	0x04, 0x11
        /*000e*/ 	.short	(.L_3 - .L_2)
	.align		4
.L_2:
        /*0010*/ 	.word	index@(_Z14VarianceGPUAuxPdS_S_mm)
        /*0014*/ 	.word	0x00000000


	//----- nvinfo : EIATTR_MIN_STACK_SIZE
	.align		4
.L_3:
        /*0018*/ 	.byte	0x04, 0x12
        /*001a*/ 	.short	(.L_5 - .L_4)
	.align		4
.L_4:
        /*001c*/ 	.word	index@(_Z14VarianceGPUAuxPdS_S_mm)
        /*0020*/ 	.word	0x00000000
.L_5:


//--------------------- .nv.compat                --------------------------
	.section	.nv.compat,"",@"SHT_CUDA_COMPAT_INFO"
	.align	4
        /*0000*/ 	.byte	0x02, 0x09, 0x00, 0x00, 0x02, 0x02, 0x01, 0x00, 0x02, 0x05, 0x05, 0x00, 0x03, 0x07, 0x01, 0x01
        /*0010*/ 	.byte	0x02, 0x03, 0x00, 0x00, 0x02, 0x06, 0x01, 0x00, 0x04, 0x0b, 0x08, 0x00, 0x01, 0x00, 0x00, 0x00
        /*0020*/ 	.byte	0x00, 0x00, 0x00, 0x00


//--------------------- .nv.info._Z14VarianceGPUAuxPdS_S_mm --------------------------
	.section	.nv.info._Z14VarianceGPUAuxPdS_S_mm,"",@"SHT_CUDA_INFO"
	.sectionflags	@""
	.align	4


	//----- nvinfo : EIATTR_CUDA_API_VERSION
	.align		4
        /*0000*/ 	.byte	0x04, 0x37
        /*0002*/ 	.short	(.L_7 - .L_6)
.L_6:
        /*0004*/ 	.word	0x00000082


	//----- nvinfo : EIATTR_KPARAM_INFO
	.align		4
.L_7:
        /*0008*/ 	.byte	0x04, 0x17
        /*000a*/ 	.short	(.L_9 - .L_8)
.L_8:
        /*000c*/ 	.word	0x00000000
        /*0010*/ 	.short	0x0004
        /*0012*/ 	.short	0x0020
        /*0014*/ 	.byte	0x00, 0xf0, 0x21, 0x00


	//----- nvinfo : EIATTR_KPARAM_INFO
	.align		4
.L_9:
        /*0018*/ 	.byte	0x04, 0x17
        /*001a*/ 	.short	(.L_11 - .L_10)
.L_10:
        /*001c*/ 	.word	0x00000000
        /*0020*/ 	.short	0x0003
        /*0022*/ 	.short	0x0018
        /*0024*/ 	.byte	0x00, 0xf0, 0x21, 0x00


	//----- nvinfo : EIATTR_KPARAM_INFO
	.align		4
.L_11:
        /*0028*/ 	.byte	0x04, 0x17
        /*002a*/ 	.short	(.L_13 - .L_12)
.L_12:
        /*002c*/ 	.word	0x00000000
        /*0030*/ 	.short	0x0002
        /*0032*/ 	.short	0x0010
        /*0034*/ 	.byte	0x00, 0xf5, 0x21, 0x00


	//----- nvinfo : EIATTR_KPARAM_INFO
	.align		4
.L_13:
        /*0038*/ 	.byte	0x04, 0x17
        /*003a*/ 	.short	(.L_15 - .L_14)
.L_14:
        /*003c*/ 	.word	0x00000000
        /*0040*/ 	.short	0x0001
        /*0042*/ 	.short	0x0008
        /*0044*/ 	.byte	0x00, 0xf5, 0x21, 0x00


	//----- nvinfo : EIATTR_KPARAM_INFO
	.align		4
.L_15:
        /*0048*/ 	.byte	0x04, 0x17
        /*004a*/ 	.short	(.L_17 - .L_16)
.L_16:
        /*004c*/ 	.word	0x00000000
        /*0050*/ 	.short	0x0000
        /*0052*/ 	.short	0x0000
        /*0054*/ 	.byte	0x00, 0xf5, 0x21, 0x00


	//----- nvinfo : EIATTR_SPARSE_MMA_MASK
	.align		4
.L_17:
        /*0058*/ 	.byte	0x03, 0x50
        /*005a*/ 	.short	0x0000


	//----- nvinfo : EIATTR_MAXREG_COUNT
	.align		4
        /*005c*/ 	.byte	0x03, 0x1b
        /*005e*/ 	.short	0x00ff


	//----- nvinfo : EIATTR_MERCURY_ISA_VERSION
	.align		4
        /*0060*/ 	.byte	0x03, 0x5f
        /*0062*/ 	.short	0x0101


	//----- nvinfo : EIATTR_VRC_CTA_INIT_COUNT
	.align		4
        /*0064*/ 	.byte	0x02, 0x4a
	.zero		1
	.zero		1


	//----- nvinfo : EIATTR_EXIT_INSTR_OFFSETS
	.align		4
        /*0068*/ 	.byte	0x04, 0x1c
        /*006a*/ 	.short	(.L_19 - .L_18)


	//   ....[0]....
.L_18:
        /*006c*/ 	.word	0x00000c00


	//----- nvinfo : EIATTR_CRS_STACK_SIZE
	.align		4
.L_19:
        /*0070*/ 	.byte	0x04, 0x1e
        /*0072*/ 	.short	(.L_21 - .L_20)
.L_20:
        /*0074*/ 	.word	0x00000000


	//----- nvinfo : EIATTR_CBANK_PARAM_SIZE
	.align		4
.L_21:
        /*0078*/ 	.byte	0x03, 0x19
        /*007a*/ 	.short	0x0028


	//----- nvinfo : EIATTR_PARAM_CBANK
	.align		4
        /*007c*/ 	.byte	0x04, 0x0a
        /*007e*/ 	.short	(.L_23 - .L_22)
	.align		4
.L_22:
        /*0080*/ 	.word	index@(.nv.constant0._Z14VarianceGPUAuxPdS_S_mm)
        /*0084*/ 	.short	0x0380
        /*0086*/ 	.short	0x0028


	//----- nvinfo : EIATTR_SW_WAR
	.align		4
.L_23:
        /*0088*/ 	.byte	0x04, 0x36
        /*008a*/ 	.short	(.L_25 - .L_24)
.L_24:
        /*008c*/ 	.word	0x00000008
.L_25:


//--------------------- .nv.callgraph             --------------------------
	.section	.nv.callgraph,"",@"SHT_CUDA_CALLGRAPH"
	.align	4
	.sectionentsize	8
	.align		4
        /*0000*/ 	.word	0x00000000
	.align		4
        /*0004*/ 	.word	0xffffffff
	.align		4
        /*0008*/ 	.word	0x00000000
	.align		4
        /*000c*/ 	.word	0xfffffffe
	.align		4
        /*0010*/ 	.word	0x00000000
	.align		4
        /*0014*/ 	.word	0xfffffffd
	.align		4
        /*0018*/ 	.word	0x00000000
	.align		4
        /*001c*/ 	.word	0xfffffffc


//--------------------- .text._Z14VarianceGPUAuxPdS_S_mm --------------------------
	.section	.text._Z14VarianceGPUAuxPdS_S_mm,"ax",@progbits
	.align	128
        .global         _Z14VarianceGPUAuxPdS_S_mm
        .type           _Z14VarianceGPUAuxPdS_S_mm,@function
        .size           _Z14VarianceGPUAuxPdS_S_mm,(.L_x_9 - _Z14VarianceGPUAuxPdS_S_mm)
        .other          _Z14VarianceGPUAuxPdS_S_mm,@"STO_CUDA_ENTRY STV_DEFAULT"
_Z14VarianceGPUAuxPdS_S_mm:
.text._Z14VarianceGPUAuxPdS_S_mm:
[----:B------:R-:W-:Y:S01]  /*0000*/  LDC R1, c[0x0][0x37c] ;  /* 0x0000df00ff017b82 */ /* 0x000fe20000000800 */
[----:B------:R-:W0:Y:S07]  /*0010*/  S2R R3, SR_TID.X ;  /* 0x0000000000037919 */ /* 0x000e2e0000002100 */
[----:B------:R-:W0:Y:S01]  /*0020*/  S2UR UR4, SR_CTAID.X ;  /* 0x00000000000479c3 */ /* 0x000e220000002500 */
[----:B------:R-:W1:Y:S01]  /*0030*/  LDCU.64 UR6, c[0x0][0x3a0] ;  /* 0x00007400ff0677ac */ /* 0x000e620008000a00 */
[----:B------:R-:W-:Y:S01]  /*0040*/  BSSY.RECONVERGENT B0, `(.L_x_0) ;  /* 0x00000b1000007945 */ /* 0x000fe20003800200 */
[----:B------:R-:W-:-:S02]  /*0050*/  CS2R R22, SRZ ;  /* 0x0000000000167805 */ /* 0x000fc4000001ff00 */
[----:B------:R-:W-:Y:S01]  /*0060*/  CS2R R12, SRZ ;  /* 0x00000000000c7805 */ /* 0x000fe2000001ff00 */
[----:B------:R-:W2:Y:S02]  /*0070*/  LDCU.64 UR8, c[0x0][0x398] ;  /* 0x00007300ff0877ac */ /* 0x000ea40008000a00 */
[----:B------:R-:W0:Y:S02]  /*0080*/  LDC R0, c[0x0][0x360] ;  /* 0x0000d800ff007b82 */ /* 0x000e240000000800 */
[----:B0-----:R-:W-:Y:S01]  /*0090*/  IMAD R0, R0, UR4, R3 ;  /* 0x0000000400007c24 */ /* 0x001fe2000f8e0203 */
[----:B------:R-:W0:Y:S03]  /*00a0*/  LDCU.64 UR4, c[0x0][0x358] ;  /* 0x00006b00ff0477ac */ /* 0x000e260008000a00 */
[----:B-1----:R-:W-:-:S04]  /*00b0*/  IMAD.WIDE.U32 R2, R0, UR6, RZ ;  /* 0x0000000600027c25 */ /* 0x002fc8000f8e00ff */
[----:B------:R-:W-:Y:S01]  /*00c0*/  IMAD R6, R0, UR7, R3 ;  /* 0x0000000700067c24 */ /* 0x000fe2000f8e0203 */
[----:B------:R-:W-:-:S04]  /*00d0*/  IADD3 R4, P0, PT, R2, UR6, RZ ;  /* 0x0000000602047c10 */ /* 0x000fc8000ff1e0ff */
[----:B------:R-:W-:Y:S02]  /*00e0*/  IADD3.X R7, PT, PT, R6, UR7, RZ, P0, !PT ;  /* 0x0000000706077c10 */ /* 0x000fe400087fe4ff */
[----:B--2---:R-:W-:-:S04]  /*00f0*/  ISETP.LT.U32.AND P0, PT, R4, UR8, PT ;  /* 0x0000000804007c0c */ /* 0x004fc8000bf01070 */
[----:B------:R-:W-:-:S04]  /*0100*/  ISETP.LT.U32.AND.EX P0, PT, R7, UR9, PT, P0 ;  /* 0x0000000907007c0c */ /* 0x000fc8000bf01100 */
[----:B------:R-:W-:Y:S02]  /*0110*/  SEL R4, R4, UR8, P0 ;  /* 0x0000000804047c07 */ /* 0x000fe40008000000 */
[----:B------:R-:W-:Y:S02]  /*0120*/  SEL R7, R7, UR9, P0 ;  /* 0x0000000907077c07 */ /* 0x000fe40008000000 */
[----:B------:R-:W-:-:S04]  /*0130*/  ISETP.GE.U32.AND P0, PT, R2, R4, PT ;  /* 0x000000040200720c */ /* 0x000fc80003f06070 */
[----:B------:R-:W-:-:S13]  /*0140*/  ISETP.GE.U32.AND.EX P0, PT, R6, R7, PT, P0 ;  /* 0x000000070600720c */ /* 0x000fda0003f06100 */
[----:B0-----:R-:W-:Y:S05]  /*0150*/  @P0 BRA `(.L_x_1) ;  /* 0x00000008007c0947 */ /* 0x001fea0003800000 */
[----:B------:R-:W-:Y:S01]  /*0160*/  IMAD.MOV.U32 R25, RZ, RZ, R2 ;  /* 0x000000ffff197224 */ /* 0x000fe200078e0002 */
[----:B------:R-:W-:Y:S01]  /*0170*/  BSSY.RECONVERGENT B1, `(.L_x_2) ;  /* 0x000004e000017945 */ /* 0x000fe20003800200 */
[----:B------:R-:W-:Y:S02]  /*0180*/  CS2R R12, SRZ ;  /* 0x00000000000c7805 */ /* 0x000fe4000001ff00 */
[----:B------:R-:W-:Y:S02]  /*0190*/  CS2R R22, SRZ ;  /* 0x0000000000167805 */ /* 0x000fe4000001ff00 */
[CC--:B------:R-:W-:Y:S02]  /*01a0*/  IADD3 R3, P2, PT, -R25.reuse, R4.reuse, RZ ;  /* 0x0000000419037210 */ /* 0x0c0fe40007f5e1ff */
[----:B------:R-:W-:Y:S01]  /*01b0*/  IADD3 R2, P0, PT, R25, -R4, RZ ;  /* 0x8000000419027210 */ /* 0x000fe20007f1e0ff */
[----:B------:R-:W-:Y:S01]  /*01c0*/  IMAD.MOV.U32 R4, RZ, RZ, R6 ;  /* 0x000000ffff047224 */ /* 0x000fe200078e0006 */
[----:B------:R-:W-:-:S02]  /*01d0*/  LOP3.LUT R5, R3, 0xf, RZ, 0xc0, !PT ;  /* 0x0000000f03057812 */ /* 0x000fc400078ec0ff */
[----:B------:R-:W-:Y:S01]  /*01e0*/  ISETP.GT.U32.AND P1, PT, R2, -0x10, PT ;  /* 0xfffffff00200780c */ /* 0x000fe20003f24070 */
[----:B------:R-:W-:Y:S01]  /*01f0*/  IMAD.X R2, R4, 0x1, ~R7, P0 ;  /* 0x0000000104027824 */ /* 0x000fe200000e0e07 */
[----:B------:R-:W-:-:S04]  /*0200*/  ISETP.NE.U32.AND P0, PT, R5, RZ, PT ;  /* 0x000000ff0500720c */ /* 0x000fc80003f05070 */
[----:B------:R-:W-:Y:S01]  /*0210*/  ISETP.GT.U32.AND.EX P1, PT, R2, -0x1, PT, P1 ;  /* 0xffffffff0200780c */ /* 0x000fe20003f24110 */
[----:B------:R-:W-:Y:S01]  /*0220*/  IMAD.X R2, R7, 0x1, ~R4, P2 ;  /* 0x0000000107027824 */ /* 0x000fe200010e0e04 */
[----:B------:R-:W-:-:S11]  /*0230*/  ISETP.NE.AND.EX P0, PT, RZ, RZ, PT, P0 ;  /* 0x000000ffff00720c */ /* 0x000fd60003f05300 */
[----:B------:R-:W-:Y:S05]  /*0240*/  @P1 BRA `(.L_x_3) ;  /* 0x0000000400001947 */ /* 0x000fea0003800000 */
[----:B------:R-:W0:Y:S01]  /*0250*/  LDCU.64 UR6, c[0x0][0x380] ;  /* 0x00007000ff0677ac */ /* 0x000e220008000a00 */
[----:B------:R-:W-:Y:S02]  /*0260*/  LOP3.LUT R24, R3, 0xfffffff0, RZ, 0xc0, !PT ;  /* 0xfffffff003187812 */ /* 0x000fe400078ec0ff */
[----:B------:R-:W-:Y:S02]  /*0270*/  CS2R R12, SRZ ;  /* 0x00000000000c7805 */ /* 0x000fe4000001ff00 */
[----:B0-----:R-:W-:-:S04]  /*0280*/  LEA R6, P1, R25, UR6, 0x3 ;  /* 0x0000000619067c11 */ /* 0x001fc8000f8218ff */
[----:B------:R-:W-:Y:S02]  /*0290*/  IADD3 R6, P2, PT, R6, 0x40, RZ ;  /* 0x0000004006067810 */ /* 0x000fe40007f5e0ff */
[----:B------:R-:W-:-:S05]  /*02a0*/  LEA.HI.X R7, R25, UR7, R4, 0x3, P1 ;  /* 0x0000000719077c11 */ /* 0x000fca00088f1c04 */
[----:B------:R-:W-:-:S07]  /*02b0*/  IMAD.X R7, RZ, RZ, R7, P2 ;  /* 0x000000ffff077224 */ /* 0x000fce00010e0607 */
.L_x_4:
[----:B------:R-:W2:Y:S04]  /*02c0*/  LDG.E.64 R10, desc[UR4][R6.64+-0x40] ;  /* 0xffffc004060a7981 */ /* 0x000ea8000c1e1b00 */
[----:B------:R-:W3:Y:S04]  /*02d0*/  LDG.E.64 R20, desc[UR4][R6.64+-0x38] ;  /* 0xffffc80406147981 */ /* 0x000ee8000c1e1b00 */
[----:B------:R-:W4:Y:S04]  /*02e0*/  LDG.E.64 R18, desc[UR4][R6.64+-0x30] ;  /* 0xffffd00406127981 */ /* 0x000f28000c1e1b00 */
[----:B------:R-:W5:Y:S04]  /*02f0*/  LDG.E.64 R8, desc[UR4][R6.64+-0x28] ;  /* 0xffffd80406087981 */ /* 0x000f68000c1e1b00 */
[----:B------:R-:W5:Y:S04]  /*0300*/  LDG.E.64 R16, desc[UR4][R6.64+-0x20] ;  /* 0xffffe00406107981 */ /* 0x000f68000c1e1b00 */
[----:B------:R-:W5:Y:S01]  /*0310*/  LDG.E.64 R14, desc[UR4][R6.64+-0x18] ;  /* 0xffffe804060e7981 */ /* 0x000f62000c1e1b00 */
[----:B--2---:R-:W-:-:S02]  /*0320*/  DADD R22, R10, R22 ;  /* 0x000000000a167229 */ /* 0x004fc40000000016 */
[----:B------:R-:W-:Y:S01]  /*0330*/  DFMA R10, R10, R10, R12 ;  /* 0x0000000a0a0a722b */ /* 0x000fe2000000000c */
[----:B------:R-:W2:Y:S05]  /*0340*/  LDG.E.64 R12, desc[UR4][R6.64+-0x10] ;  /* 0xfffff004060c7981 */ /* 0x000eaa000c1e1b00 */
[----:B---3--:R-:W-:Y:S02]  /*0350*/  DADD R22, R22, R20 ;  /* 0x0000000016167229 */ /* 0x008fe40000000014 */
[----:B------:R-:W-:Y:S02]  /*0360*/  DFMA R20, R20, R20, R10 ;  /* 0x000000141414722b */ /* 0x000fe4000000000a */
[----:B------:R-:W3:Y:S04]  /*0370*/  LDG.E.64 R10, desc[UR4][R6.64+-0x8] ;  /* 0xfffff804060a7981 */ /* 0x000ee8000c1e1b00 */
[----:B----4-:R-:W-:-:S02]  /*0380*/  DADD R22, R22, R18 ;  /* 0x0000000016167229 */ /* 0x010fc40000000012 */
[----:B------:R-:W-:Y:S02]  /*0390*/  DFMA R18, R18, R18, R20 ;  /* 0x000000121212722b */ /* 0x000fe40000000014 */
[----:B------:R-:W4:Y:S04]  /*03a0*/  LDG.E.64 R20, desc[UR4][R6.64] ;  /* 0x0000000406147981 */ /* 0x000f28000c1e1b00 */
[----:B-----5:R-:W-:Y:S02]  /*03b0*/  DADD R22, R22, R8 ;  /* 0x0000000016167229 */ /* 0x020fe40000000008 */
[----:B------:R-:W-:Y:S02]  /*03c0*/  DFMA R8, R8, R8, R18 ;  /* 0x000000080808722b */ /* 0x000fe40000000012 */
[----:B------:R-:W5:Y:S04]  /*03d0*/  LDG.E.64 R18, desc[UR4][R6.64+0x8] ;  /* 0x0000080406127981 */ /* 0x000f68000c1e1b00 */
[----:B------:R-:W-:-:S02]  /*03e0*/  DADD R22, R22, R16 ;  /* 0x0000000016167229 */ /* 0x000fc40000000010 */
[----:B------:R-:W-:Y:S02]  /*03f0*/  DFMA R16, R16, R16, R8 ;  /* 0x000000101010722b */ /* 0x000fe40000000008 */
[----:B------:R-:W5:Y:S04]  /*0400*/  LDG.E.64 R8, desc[UR4][R6.64+0x10] ;  /* 0x0000100406087981 */ /* 0x000f68000c1e1b00 */
[----:B------:R-:W-:Y:S02]  /*0410*/  DADD R22, R22, R14 ;  /* 0x0000000016167229 */ /* 0x000fe4000000000e */
[----:B------:R-:W-:Y:S02]  /*0420*/  DFMA R14, R14, R14, R16 ;  /* 0x0000000e0e0e722b */ /* 0x000fe40000000010 */
[----:B------:R-:W5:Y:S04]  /*0430*/  LDG.E.64 R16, desc[UR4][R6.64+0x18] ;  /* 0x0000180406107981 */ /* 0x000f68000c1e1b00 */
[----:B--2---:R-:W-:-:S02]  /*0440*/  DADD R22, R22, R12 ;  /* 0x0000000016167229 */ /* 0x004fc4000000000c */
[----:B------:R-:W-:Y:S02]  /*0450*/  DFMA R12, R12, R12, R14 ;  /* 0x0000000c0c0c722b */ /* 0x000fe4000000000e */
[----:B------:R-:W2:Y:S04]  /*0460*/  LDG.E.64 R14, desc[UR4][R6.64+0x20] ;  /* 0x00002004060e7981 */ /* 0x000ea8000c1e1b00 */
[----:B---3--:R-:W-:Y:S02]  /*0470*/  DADD R22, R22, R10 ;  /* 0x0000000016167229 */ /* 0x008fe4000000000a */
[----:B------:R-:W-:Y:S02]  /*0480*/  DFMA R10, R10, R10, R12 ;  /* 0x0000000a0a0a722b */ /* 0x000fe4000000000c */
[----:B------:R-:W3:Y:S04]  /*0490*/  LDG.E.64 R12, desc[UR4][R6.64+0x28] ;  /* 0x00002804060c7981 */ /* 0x000ee8000c1e1b00 */
[----:B----4-:R-:W-:-:S02]  /*04a0*/  DADD R22, R22, R20 ;  /* 0x0000000016167229 */ /* 0x010fc40000000014 */
[----:B------:R-:W-:Y:S02]  /*04b0*/  DFMA R20, R20, R20, R10 ;  /* 0x000000141414722b */ /* 0x000fe4000000000a */
[----:B------:R-:W4:Y:S04]  /*04c0*/  LDG.E.64 R10, desc[UR4][R6.64+0x30] ;  /* 0x00003004060a7981 */ /* 0x000f28000c1e1b00 */
[----:B-----5:R-:W-:Y:S02]  /*04d0*/  DADD R22, R22, R18 ;  /* 0x0000000016167229 */ /* 0x020fe40000000012 */
[----:B------:R-:W-:Y:S01]  /*04e0*/  DFMA R20, R18, R18, R20 ;  /* 0x000000121214722b */ /* 0x000fe20000000014 */
[----:B------:R0:W5:Y:S01]  /*04f0*/  LDG.E.64 R18, desc[UR4][R6.64+0x38] ;  /* 0x0000380406127981 */ /* 0x000162000c1e1b00 */
[----:B------:R-:W-:-:S02]  /*0500*/  IADD3 R24, P1, PT, R24, -0x10, RZ ;  /* 0xfffffff018187810 */ /* 0x000fc40007f3e0ff */
[----:B------:R-:W-:Y:S02]  /*0510*/  IADD3 R25, P2, PT, R25, 0x10, RZ ;  /* 0x0000001019197810 */ /* 0x000fe40007f5e0ff */
[----:B------:R-:W-:Y:S01]  /*0520*/  DADD R22, R22, R8 ;  /* 0x0000000016167229 */ /* 0x000fe20000000008 */
[----:B------:R-:W-:Y:S01]  /*0530*/  IADD3.X R2, PT, PT, R2, -0x1, RZ, P1, !PT ;  /* 0xffffffff02027810 */ /* 0x000fe20000ffe4ff */
[----:B------:R-:W-:Y:S01]  /*0540*/  DFMA R20, R8, R8, R20 ;  /* 0x000000080814722b */ /* 0x000fe20000000014 */
[----:B------:R-:W-:Y:S01]  /*0550*/  ISETP.NE.U32.AND P1, PT, R24, RZ, PT ;  /* 0x000000ff1800720c */ /* 0x000fe20003f25070 */
[----:B------:R-:W-:Y:S01]  /*0560*/  IMAD.X R4, RZ, RZ, R4, P2 ;  /* 0x000000ffff047224 */ /* 0x000fe200010e0604 */
[----:B0-----:R-:W-:-:S03]  /*0570*/  IADD3 R6, P3, PT, R6, 0x80, RZ ;  /* 0x0000008006067810 */ /* 0x001fc60007f7e0ff */
[----:B------:R-:W-:Y:S01]  /*0580*/  DADD R22, R22, R16 ;  /* 0x0000000016167229 */ /* 0x000fe20000000010 */
[----:B------:R-:W-:Y:S01]  /*0590*/  ISETP.NE.AND.EX P1, PT, R2, RZ, PT, P1 ;  /* 0x000000ff0200720c */ /* 0x000fe20003f25310 */
[----:B------:R-:W-:Y:S01]  /*05a0*/  DFMA R20, R16, R16, R20 ;  /* 0x000000101014722b */ /* 0x000fe20000000014 */
[----:B------:R-:W-:-:S05]  /*05b0*/  IMAD.X R7, RZ, RZ, R7, P3 ;  /* 0x000000ffff077224 */ /* 0x000fca00018e0607 */
[----:B--2---:R-:W-:Y:S02]  /*05c0*/  DADD R22, R22, R14 ;  /* 0x0000000016167229 */ /* 0x004fe4000000000e */
[----:B------:R-:W-:-:S06]  /*05d0*/  DFMA R20, R14, R14, R20 ;  /* 0x0000000e0e14722b */ /* 0x000fcc0000000014 */
[----:B---3--:R-:W-:Y:S02]  /*05e0*/  DADD R22, R22, R12 ;  /* 0x0000000016167229 */ /* 0x008fe4000000000c */
[----:B------:R-:W-:-:S06]  /*05f0*/  DFMA R20, R12, R12, R20 ;  /* 0x0000000c0c14722b */ /* 0x000fcc0000000014 */
[----:B----4-:R-:W-:Y:S02]  /*0600*/  DADD R22, R22, R10 ;  /* 0x0000000016167229 */ /* 0x010fe4000000000a */
[----:B------:R-:W-:-:S06]  /*0610*/  DFMA R20, R10, R10, R20 ;  /* 0x0000000a0a14722b */ /* 0x000fcc0000000014 */
[----:B-----5:R-:W-:Y:S02]  /*0620*/  DADD R22, R22, R18 ;  /* 0x0000000016167229 */ /* 0x020fe40000000012 */
[----:B------:R-:W-:Y:S01]  /*0630*/  DFMA R12, R18, R18, R20 ;  /* 0x00000012120c722b */ /* 0x000fe20000000014 */
[----:B------:R-:W-:Y:S10]  /*0640*/  @P1 BRA `(.L_x_4) ;  /* 0xfffffffc001c1947 */ /* 0x000ff4000383ffff */
.L_x_3:
[----:B------:R-:W-:Y:S05]  /*0650*/  BSYNC.RECONVERGENT B1 ;  /* 0x0000000000017941 */ /* 0x000fea0003800200 */
.L_x_2:
[----:B------:R-:W-:Y:S05]  /*0660*/  @!P0 BRA `(.L_x_1) ;  /* 0x0000000400388947 */ /* 0x000fea0003800000 */
[----:B------:R-:W-:Y:S01]  /*0670*/  ISETP.GE.U32.AND P0, PT, R5, 0x8, PT ;  /* 0x000000080500780c */ /* 0x000fe20003f06070 */
[----:B------:R-:W-:Y:S01]  /*0680*/  BSSY.RECONVERGENT B1, `(.L_x_5) ;  /* 0x0000023000017945 */ /* 0x000fe20003800200 */
[----:B------:R-:W-:Y:S02]  /*0690*/  LOP3.LUT R2, R3, 0x7, RZ, 0xc0, !PT ;  /* 0x0000000703027812 */ /* 0x000fe400078ec0ff */
[----:B------:R-:W-:Y:S02]  /*06a0*/  ISETP.GE.U32.AND.EX P0, PT, RZ, RZ, PT, P0 ;  /* 0x000000ffff00720c */ /* 0x000fe40003f06100 */
[----:B------:R-:W-:-:S04]  /*06b0*/  ISETP.NE.U32.AND P1, PT, R2, RZ, PT ;  /* 0x000000ff0200720c */ /* 0x000fc80003f25070 */
[----:B------:R-:W-:-:S07]  /*06c0*/  ISETP.NE.AND.EX P1, PT, RZ, RZ, PT, P1 ;  /* 0x000000ffff00720c */ /* 0x000fce0003f25310 */
[----:B------:R-:W-:Y:S06]  /*06d0*/  @!P0 BRA `(.L_x_6) ;  /* 0x0000000000748947 */ /* 0x000fec0003800000 */
[----:B------:R-:W0:Y:S02]  /*06e0*/  LDCU.64 UR6, c[0x0][0x380] ;  /* 0x00007000ff0677ac */ /* 0x000e240008000a00 */
[----:B0-----:R-:W-:-:S04]  /*06f0*/  LEA R28, P0, R25, UR6, 0x3 ;  /* 0x00000006191c7c11 */ /* 0x001fc8000f8018ff */
[----:B------:R-:W-:-:S05]  /*0700*/  LEA.HI.X R29, R25, UR7, R4, 0x3, P0 ;  /* 0x00000007191d7c11 */ /* 0x000fca00080f1c04 */
[----:B------:R-:W2:Y:S04]  /*0710*/  LDG.E.64 R26, desc[UR4][R28.64] ;  /* 0x000000041c1a7981 */ /* 0x000ea8000c1e1b00 */
[----:B------:R-:W3:Y:S04]  /*0720*/  LDG.E.64 R20, desc[UR4][R28.64+0x8] ;  /* 0x000008041c147981 */ /* 0x000ee8000c1e1b00 */
[----:B------:R-:W4:Y:S04]  /*0730*/  LDG.E.64 R18, desc[UR4][R28.64+0x10] ;  /* 0x000010041c127981 */ /* 0x000f28000c1e1b00 */
[----:B------:R-:W5:Y:S04]  /*0740*/  LDG.E.64 R16, desc[UR4][R28.64+0x18] ;  /* 0x000018041c107981 */ /* 0x000f68000c1e1b00 */
[----:B------:R-:W5:Y:S04]  /*0750*/  LDG.E.64 R14, desc[UR4][R28.64+0x20] ;  /* 0x000020041c0e7981 */ /* 0x000f68000c1e1b00 */
[----:B------:R-:W5:Y:S04]  /*0760*/  LDG.E.64 R10, desc[UR4][R28.64+0x28] ;  /* 0x000028041c0a7981 */ /* 0x000f68000c1e1b00 */
[----:B------:R-:W5:Y:S04]  /*0770*/  LDG.E.64 R8, desc[UR4][R28.64+0x30] ;  /* 0x000030041c087981 */ /* 0x000f68000c1e1b00 */
[----:B------:R-:W5:Y:S01]  /*0780*/  LDG.E.64 R6, desc[UR4][R28.64+0x38] ;  /* 0x000038041c067981 */ /* 0x000f62000c1e1b00 */
[----:B------:R-:W-:-:S05]  /*0790*/  IADD3 R25, P0, PT, R25, 0x8, RZ ;  /* 0x0000000819197810 */ /* 0x000fca0007f1e0ff */
[----:B------:R-:W-:Y:S01]  /*07a0*/  IMAD.X R4, RZ, RZ, R4, P0 ;  /* 0x000000ffff047224 */ /* 0x000fe200000e0604 */
[----:B--2---:R-:W-:Y:S02]  /*07b0*/  DADD R22, R22, R26 ;  /* 0x0000000016167229 */ /* 0x004fe4000000001a */
[----:B------:R-:W-:-:S06]  /*07c0*/  DFMA R12, R26, R26, R12 ;  /* 0x0000001a1a0c722b */ /* 0x000fcc000000000c */
[----:B---3--:R-:W-:Y:S02]  /*07d0*/  DADD R22, R22, R20 ;  /* 0x0000000016167229 */ /* 0x008fe40000000014 */
[----:B------:R-:W-:-:S06]  /*07e0*/  DFMA R12, R20, R20, R12 ;  /* 0x00000014140c722b */ /* 0x000fcc000000000c */
[----:B----4-:R-:W-:Y:S02]  /*07f0*/  DADD R22, R22, R18 ;  /* 0x0000000016167229 */ /* 0x010fe40000000012 */
[----:B------:R-:W-:-:S06]  /*0800*/  DFMA R12, R18, R18, R12 ;  /* 0x00000012120c722b */ /* 0x000fcc000000000c */
[----:B-----5:R-:W-:Y:S02]  /*0810*/  DADD R22, R22, R16 ;  /* 0x0000000016167229 */ /* 0x020fe40000000010 */
[----:B------:R-:W-:-:S06]  /*0820*/  DFMA R12, R16, R16, R12 ;  /* 0x00000010100c722b */ /* 0x000fcc000000000c */
[----:B------:R-:W-:Y:S02]  /*0830*/  DADD R22, R22, R14 ;  /* 0x0000000016167229 */ /* 0x000fe4000000000e */
[----:B------:R-:W-:-:S06]  /*0840*/  DFMA R12, R14, R14, R12 ;  /* 0x0000000e0e0c722b */ /* 0x000fcc000000000c */
[----:B------:R-:W-:Y:S02]  /*0850*/  DADD R22, R22, R10 ;  /* 0x0000000016167229 */ /* 0x000fe4000000000a */
[----:B------:R-:W-:-:S06]  /*0860*/  DFMA R12, R10, R10, R12 ;  /* 0x0000000a0a0c722b */ /* 0x000fcc000000000c */
[----:B------:R-:W-:Y:S02]  /*0870*/  DADD R22, R22, R8 ;  /* 0x0000000016167229 */ /* 0x000fe40000000008 */
[----:B------:R-:W-:-:S06]  /*0880*/  DFMA R12, R8, R8, R12 ;  /* 0x00000008080c722b */ /* 0x000fcc000000000c */
[----:B------:R-:W-:Y:S02]  /*0890*/  DADD R22, R22, R6 ;  /* 0x0000000016167229 */ /* 0x000fe40000000006 */
[----:B------:R-:W-:-:S11]  /*08a0*/  DFMA R12, R6, R6, R12 ;  /* 0x00000006060c722b */ /* 0x000fd6000000000c */
.L_x_6:
[----:B------:R-:W-:Y:S05]  /*08b0*/  BSYNC.RECONVERGENT B1 ;  /* 0x0000000000017941 */ /* 0x000fea0003800200 */
.L_x_5:
[----:B------:R-:W-:Y:S05]  /*08c0*/  @!P1 BRA `(.L_x_1) ;  /* 0x0000000000a09947 */ /* 0x000fea0003800000 */
[----:B------:R-:W-:-:S04]  /*08d0*/  ISETP.GE.U32.AND P0, PT, R2, 0x4, PT ;  /* 0x000000040200780c */ /* 0x000fc80003f06070 */
[----:B------:R-:W-:-:S13]  /*08e0*/  ISETP.GE.U32.AND.EX P0, PT, RZ, RZ, PT, P0 ;  /* 0x000000ffff00720c */ /* 0x000fda0003f06100 */
[----:B------:R-:W0:Y:S02]  /*08f0*/  @P0 LDC.64 R10, c[0x0][0x380] ;  /* 0x0000e000ff0a0b82 */ /* 0x000e240000000a00 */
[----:B0-----:R-:W-:-:S04]  /*0900*/  @P0 LEA R10, P1, R25, R10, 0x3 ;  /* 0x0000000a190a0211 */ /* 0x001fc800078218ff */
[----:B------:R-:W-:-:S05]  /*0910*/  @P0 LEA.HI.X R11, R25, R11, R4, 0x3, P1 ;  /* 0x0000000b190b0211 */ /* 0x000fca00008f1c04 */
[----:B------:R-:W2:Y:S04]  /*0920*/  @P0 LDG.E.64 R14, desc[UR4][R10.64] ;  /* 0x000000040a0e0981 */ /* 0x000ea8000c1e1b00 */
[----:B------:R-:W3:Y:S04]  /*0930*/  @P0 LDG.E.64 R18, desc[UR4][R10.64+0x8] ;  /* 0x000008040a120981 */ /* 0x000ee8000c1e1b00 */
[----:B------:R-:W4:Y:S04]  /*0940*/  @P0 LDG.E.64 R6, desc[UR4][R10.64+0x10] ;  /* 0x000010040a060981 */ /* 0x000f28000c1e1b00 */
[----:B------:R-:W5:Y:S01]  /*0950*/  @P0 LDG.E.64 R8, desc[UR4][R10.64+0x18] ;  /* 0x000018040a080981 */ /* 0x000f62000c1e1b00 */
[----:B------:R-:W-:-:S02]  /*0960*/  LOP3.LUT R3, R3, 0x3, RZ, 0xc0, !PT ;  /* 0x0000000303037812 */ /* 0x000fc400078ec0ff */
[----:B------:R-:W-:Y:S02]  /*0970*/  @P0 IADD3 R25, P2, PT, R25, 0x4, RZ ;  /* 0x0000000419190810 */ /* 0x000fe40007f5e0ff */
[----:B------:R-:W-:-:S03]  /*0980*/  ISETP.NE.U32.AND P1, PT, R3, RZ, PT ;  /* 0x000000ff0300720c */ /* 0x000fc60003f25070 */
[----:B------:R-:W-:Y:S01]  /*0990*/  @P0 IMAD.X R4, RZ, RZ, R4, P2 ;  /* 0x000000ffff040224 */ /* 0x000fe200010e0604 */
[----:B------:R-:W-:Y:S01]  /*09a0*/  ISETP.NE.AND.EX P1, PT, RZ, RZ, PT, P1 ;  /* 0x000000ffff00720c */ /* 0x000fe20003f25310 */
[----:B--2---:R-:W-:Y:S02]  /*09b0*/  @P0 DADD R16, R22, R14 ;  /* 0x0000000016100229 */ /* 0x004fe4000000000e */
[----:B------:R-:W-:-:S06]  /*09c0*/  @P0 DFMA R14, R14, R14, R12 ;  /* 0x0000000e0e0e022b */ /* 0x000fcc000000000c */
[----:B---3--:R-:W-:Y:S02]  /*09d0*/  @P0 DADD R16, R16, R18 ;  /* 0x0000000010100229 */ /* 0x008fe40000000012 */
[----:B------:R-:W-:-:S06]  /*09e0*/  @P0 DFMA R14, R18, R18, R14 ;  /* 0x00000012120e022b */ /* 0x000fcc000000000e */
[----:B----4-:R-:W-:Y:S02]  /*09f0*/  @P0 DADD R16, R16, R6 ;  /* 0x0000000010100229 */ /* 0x010fe40000000006 */
[----:B------:R-:W-:-:S06]  /*0a00*/  @P0 DFMA R14, R6, R6, R14 ;  /* 0x00000006060e022b */ /* 0x000fcc000000000e */
[----:B-----5:R-:W-:Y:S02]  /*0a10*/  @P0 DADD R22, R16, R8 ;  /* 0x0000000010160229 */ /* 0x020fe40000000008 */
[----:B------:R-:W-:Y:S01]  /*0a20*/  @P0 DFMA R12, R8, R8, R14 ;  /* 0x00000008080c022b */ /* 0x000fe2000000000e */
[----:B------:R-:W-:Y:S10]  /*0a30*/  @!P1 BRA `(.L_x_1) ;  /* 0x0000000000449947 */ /* 0x000ff40003800000 */
[----:B------:R-:W0:Y:S01]  /*0a40*/  LDCU.64 UR6, c[0x0][0x380] ;  /* 0x00007000ff0677ac */ /* 0x000e220008000a00 */
[----:B------:R-:W-:-:S05]  /*0a50*/  IADD3 R5, P1, PT, RZ, -R3, RZ ;  /* 0x80000003ff057210 */ /* 0x000fca0007f3e0ff */
[----:B------:R-:W-:Y:S01]  /*0a60*/  IMAD.X R6, RZ, RZ, -0x1, P1 ;  /* 0xffffffffff067424 */ /* 0x000fe200008e06ff */
[----:B0-----:R-:W-:-:S04]  /*0a70*/  LEA R7, P0, R25, UR6, 0x3 ;  /* 0x0000000619077c11 */ /* 0x001fc8000f8018ff */
[----:B------:R-:W-:-:S09]  /*0a80*/  LEA.HI.X R4, R25, UR7, R4, 0x3, P0 ;  /* 0x0000000719047c11 */ /* 0x000fd200080f1c04 */
.L_x_7:
[----:B------:R-:W-:Y:S02]  /*0a90*/  IMAD.MOV.U32 R2, RZ, RZ, R7 ;  /* 0x000000ffff027224 */ /* 0x000fe400078e0007 */
[----:B------:R-:W-:-:S06]  /*0aa0*/  IMAD.MOV.U32 R3, RZ, RZ, R4 ;  /* 0x000000ffff037224 */ /* 0x000fcc00078e0004 */
[----:B------:R-:W2:Y:S01]  /*0ab0*/  LDG.E.64 R2, desc[UR4][R2.64] ;  /* 0x0000000402027981 */ /* 0x000ea2000c1e1b00 */
[----:B------:R-:W-:Y:S02]  /*0ac0*/  IADD3 R5, P0, PT, R5, 0x1, RZ ;  /* 0x0000000105057810 */ /* 0x000fe40007f1e0ff */
[----:B------:R-:W-:-:S03]  /*0ad0*/  IADD3 R7, P1, PT, R7, 0x8, RZ ;  /* 0x0000000807077810 */ /* 0x000fc60007f3e0ff */
[----:B------:R-:W-:Y:S01]  /*0ae0*/  IMAD.X R6, RZ, RZ, R6, P0 ;  /* 0x000000ffff067224 */ /* 0x000fe200000e0606 */
[----:B------:R-:W-:Y:S01]  /*0af0*/  ISETP.NE.U32.AND P0, PT, R5, RZ, PT ;  /* 0x000000ff0500720c */ /* 0x000fe20003f05070 */
[----:B------:R-:W-:-:S03]  /*0b00*/  IMAD.X R4, RZ, RZ, R4, P1 ;  /* 0x000000ffff047224 */ /* 0x000fc600008e0604 */
[----:B------:R-:W-:Y:S01]  /*0b10*/  ISETP.NE.AND.EX P0, PT, R6, RZ, PT, P0 ;  /* 0x000000ff0600720c */ /* 0x000fe20003f05300 */
[C---:B--2---:R-:W-:Y:S02]  /*0b20*/  DADD R22, R2.reuse, R22 ;  /* 0x0000000002167229 */ /* 0x044fe40000000016 */
[----:B------:R-:W-:-:S10]  /*0b30*/  DFMA R12, R2, R2, R12 ;  /* 0x00000002020c722b */ /* 0x000fd4000000000c */
[----:B------:R-:W-:Y:S05]  /*0b40*/  @P0 BRA `(.L_x_7) ;  /* 0xfffffffc00d00947 */ /* 0x000fea000383ffff */
.L_x_1:
[----:B------:R-:W-:Y:S05]  /*0b50*/  BSYNC.RECONVERGENT B0 ;  /* 0x0000000000007941 */ /* 0x000fea0003800200 */
.L_x_0:
[----:B------:R-:W0:Y:S01]  /*0b60*/  LDCU.64 UR6, c[0x0][0x388] ;  /* 0x00007100ff0677ac */ /* 0x000e220008000a00 */
[----:B------:R-:W-:Y:S01]  /*0b70*/  IMAD.SHL.U32 R4, R0, 0x8, RZ ;  /* 0x0000000800047824 */ /* 0x000fe200078e00ff */
[----:B------:R-:W-:Y:S01]  /*0b80*/  SHF.R.U32.HI R0, RZ, 0x1d, R0 ;  /* 0x0000001dff007819 */ /* 0x000fe20000011600 */
[----:B------:R-:W1:Y:S03]  /*0b90*/  LDCU.64 UR8, c[0x0][0x390] ;  /* 0x00007200ff0877ac */ /* 0x000e660008000a00 */
[C---:B0-----:R-:W-:Y:S02]  /*0ba0*/  IADD3 R2, P0, PT, R4.reuse, UR6, RZ ;  /* 0x0000000604027c10 */ /* 0x041fe4000ff1e0ff */
[----:B-1----:R-:W-:Y:S02]  /*0bb0*/  IADD3 R4, P1, PT, R4, UR8, RZ ;  /* 0x0000000804047c10 */ /* 0x002fe4000ff3e0ff */
[----:B------:R-:W-:-:S02]  /*0bc0*/  IADD3.X R3, PT, PT, R0, UR7, RZ, P0, !PT ;  /* 0x0000000700037c10 */ /* 0x000fc400087fe4ff */
[----:B------:R-:W-:-:S03]  /*0bd0*/  IADD3.X R5, PT, PT, R0, UR9, RZ, P1, !PT ;  /* 0x0000000900057c10 */ /* 0x000fc60008ffe4ff */
[----:B------:R-:W-:Y:S04]  /*0be0*/  STG.E.64 desc[UR4][R2.64], R22 ;  /* 0x0000001602007986 */ /* 0x000fe8000c101b04 */
[----:B------:R-:W-:Y:S01]  /*0bf0*/  STG.E.64 desc[UR4][R4.64], R12 ;  /* 0x0000000c04007986 */ /* 0x000fe2000c101b04 */
[----:B------:R-:W-:Y:S05]  /*0c00*/  EXIT ;  /* 0x000000000000794d */ /* 0x000fea0003800000 */
.L_x_8:
[----:B------:R-:W-:-:S00]  /*0c10*/  BRA `(.L_x_8) ;  /* 0xfffffffc00fc7947 */ /* 0x000fc0000383ffff */
[----:B------:R-:W-:-:S00]  /*0c20*/  NOP ;  /* 0x0000000000007918 */ /* 0x000fc00000000000 */
        /* <DEDUP_REMOVED lines=13> */
.L_x_9:


//--------------------- .nv.shared.reserved.0     --------------------------
	.section	.nv.shared.reserved.0,"aw",@nobits
	.weak		__nv_reservedSMEM_offset_0_alias
	.size		__nv_reservedSMEM_offset_0_alias, 0, 64
	.other		__nv_reservedSMEM_offset_0_alias,@"STO_CUDA_RESERVED_SHARED STV_DEFAULT"
__nv_reservedSMEM_offset_0_alias:
	.zero		0
	.zero		64


//--------------------- .nv.constant0._Z14VarianceGPUAuxPdS_S_mm --------------------------
	.section	.nv.constant0._Z14VarianceGPUAuxPdS_S_mm,"a",@progbits
	.sectionflags	@""
	.align	4
.nv.constant0._Z14VarianceGPUAuxPdS_S_mm:
	.zero		936


//--------------------- SYMBOLS --------------------------

	.type		.nv.reservedSmem.offset0,@object
	.size		.nv.reservedSmem.offset0,0x4
